	.headerflags	@"EF_CUDA_TEXMODE_UNIFIED EF_CUDA_64BIT_ADDRESS EF_CUDA_ACCELERATORS EF_CUDA_SM90 EF_CUDA_VIRTUAL_SM(EF_CUDA_SM90)"
	.elftype	@"ET_EXEC"


//--------------------- .nv.info                  --------------------------
	.section	.nv.info,"",@"SHT_CUDA_INFO"
	.align	4


	//----- nvinfo : EIATTR_REGCOUNT
	.align		4
        /*0000*/ 	.byte	0x04, 0x2f
        /*0002*/ 	.short	(.L_3 - .L_2)
	.align		4
.L_2:
        /*0004*/ 	.word	index@(triton_poi_fused__native_batch_norm_legit_no_training_add_convolution_native_batch_norm_backward_relu_9)
        /*0008*/ 	.word	0x0000001e


	//----- nvinfo : EIATTR_MIN_STACK_SIZE
	.align		4
.L_3:
        /*000c*/ 	.byte	0x04, 0x12
        /*000e*/ 	.short	(.L_5 - .L_4)
	.align		4
.L_4:
        /*0010*/ 	.word	index@(triton_poi_fused__native_batch_norm_legit_no_training_add_convolution_native_batch_norm_backward_relu_9)
        /*0014*/ 	.word	0x00000000


	//----- nvinfo : EIATTR_FRAME_SIZE
	.align		4
.L_5:
        /*0018*/ 	.byte	0x04, 0x11
        /*001a*/ 	.short	(.L_7 - .L_6)
	.align		4
.L_6:
        /*001c*/ 	.word	index@(triton_poi_fused__native_batch_norm_legit_no_training_add_convolution_native_batch_norm_backward_relu_9)
        /*0020*/ 	.word	0x00000000


	//----- nvinfo : EIATTR_MIN_STACK_SIZE
	.align		4
.L_7:
        /*0024*/ 	.byte	0x04, 0x12
        /*0026*/ 	.short	(.L_9 - .L_8)
	.align		4
.L_8:
        /*0028*/ 	.word	index@(triton_poi_fused__native_batch_norm_legit_no_training_add_convolution_native_batch_norm_backward_relu_9)
        /*002c*/ 	.word	0x00000000
.L_9:


//--------------------- .nv.info.triton_poi_fused__native_batch_norm_legit_no_training_add_convolution_native_batch_norm_backward_relu_9 --------------------------
	.section	.nv.info.triton_poi_fused__native_batch_norm_legit_no_training_add_convolution_native_batch_norm_backward_relu_9,"",@"SHT_CUDA_INFO"
	.sectionflags	@""
	.align	4


	//----- nvinfo : EIATTR_CUDA_API_VERSION
	.align		4
        /*0000*/ 	.byte	0x04, 0x37
        /*0002*/ 	.short	(.L_11 - .L_10)
.L_10:
        /*0004*/ 	.word	0x0000007c


	//----- nvinfo : EIATTR_KPARAM_INFO
	.align		4
.L_11:
        /*0008*/ 	.byte	0x04, 0x17
        /*000a*/ 	.short	(.L_13 - .L_12)
.L_12:
        /*000c*/ 	.word	0x00000000
        /*0010*/ 	.short	0x000b
        /*0012*/ 	.short	0x0058
        /*0014*/ 	.byte	0x00, 0xf0, 0x11, 0x00


	//----- nvinfo : EIATTR_KPARAM_INFO
	.align		4
.L_13:
        /*0018*/ 	.byte	0x04, 0x17
        /*001a*/ 	.short	(.L_15 - .L_14)
.L_14:
        /*001c*/ 	.word	0x00000000
        /*0020*/ 	.short	0x000a
        /*0022*/ 	.short	0x0050
        /*0024*/ 	.byte	0x00, 0xf4, 0x21, 0x00


	//----- nvinfo : EIATTR_KPARAM_INFO
	.align		4
.L_15:
        /*0028*/ 	.byte	0x04, 0x17
        /*002a*/ 	.short	(.L_17 - .L_16)
.L_16:
        /*002c*/ 	.word	0x00000000
        /*0030*/ 	.short	0x0009
        /*0032*/ 	.short	0x0048
        /*0034*/ 	.byte	0x00, 0xf4, 0x21, 0x00


	//----- nvinfo : EIATTR_KPARAM_INFO
	.align		4
.L_17:
        /*0038*/ 	.byte	0x04, 0x17
        /*003a*/ 	.short	(.L_19 - .L_18)
.L_18:
        /*003c*/ 	.word	0x00000000
        /*0040*/ 	.short	0x0008
        /*0042*/ 	.short	0x0040
        /*0044*/ 	.byte	0x00, 0xf4, 0x21, 0x00


	//----- nvinfo : EIATTR_KPARAM_INFO
	.align		4
.L_19:
        /*0048*/ 	.byte	0x04, 0x17
        /*004a*/ 	.short	(.L_21 - .L_20)
.L_20:
        /*004c*/ 	.word	0x00000000
        /*0050*/ 	.short	0x0007
        /*0052*/ 	.short	0x0038
        /*0054*/ 	.byte	0x00, 0xf4, 0x21, 0x00


	//----- nvinfo : EIATTR_KPARAM_INFO
	.align		4
.L_21:
        /*0058*/ 	.byte	0x04, 0x17
        /*005a*/ 	.short	(.L_23 - .L_22)
.L_22:
        /*005c*/ 	.word	0x00000000
        /*0060*/ 	.short	0x0006
        /*0062*/ 	.short	0x0030
        /*0064*/ 	.byte	0x00, 0xf4, 0x21, 0x00


	//----- nvinfo : EIATTR_KPARAM_INFO
	.align		4
.L_23:
        /*0068*/ 	.byte	0x04, 0x17
        /*006a*/ 	.short	(.L_25 - .L_24)
.L_24:
        /*006c*/ 	.word	0x00000000
        /*0070*/ 	.short	0x0005
        /*0072*/ 	.short	0x0028
        /*0074*/ 	.byte	0x00, 0xf4, 0x21, 0x00


	//----- nvinfo : EIATTR_KPARAM_INFO
	.align		4
.L_25:
        /*0078*/ 	.byte	0x04, 0x17
        /*007a*/ 	.short	(.L_27 - .L_26)
.L_26:
        /*007c*/ 	.word	0x00000000
        /*0080*/ 	.short	0x0004
        /*0082*/ 	.short	0x0020
        /*0084*/ 	.byte	0x00, 0xf4, 0x21, 0x00


	//----- nvinfo : EIATTR_KPARAM_INFO
	.align		4
.L_27:
        /*0088*/ 	.byte	0x04, 0x17
        /*008a*/ 	.short	(.L_29 - .L_28)
.L_28:
        /*008c*/ 	.word	0x00000000
        /*0090*/ 	.short	0x0003
        /*0092*/ 	.short	0x0018
        /*0094*/ 	.byte	0x00, 0xf4, 0x21, 0x00


	//----- nvinfo : EIATTR_KPARAM_INFO
	.align		4
.L_29:
        /*0098*/ 	.byte	0x04, 0x17
        /*009a*/ 	.short	(.L_31 - .L_30)
.L_30:
        /*009c*/ 	.word	0x00000000
        /*00a0*/ 	.short	0x0002
        /*00a2*/ 	.short	0x0010
        /*00a4*/ 	.byte	0x00, 0xf4, 0x21, 0x00


	//----- nvinfo : EIATTR_KPARAM_INFO
	.align		4
.L_31:
        /*00a8*/ 	.byte	0x04, 0x17
        /*00aa*/ 	.short	(.L_33 - .L_32)
.L_32:
        /*00ac*/ 	.word	0x00000000
        /*00b0*/ 	.short	0x0001
        /*00b2*/ 	.short	0x0008
        /*00b4*/ 	.byte	0x00, 0xf4, 0x21, 0x00


	//----- nvinfo : EIATTR_KPARAM_INFO
	.align		4
.L_33:
        /*00b8*/ 	.byte	0x04, 0x17
        /*00ba*/ 	.short	(.L_35 - .L_34)
.L_34:
        /*00bc*/ 	.word	0x00000000
        /*00c0*/ 	.short	0x0000
        /*00c2*/ 	.short	0x0000
        /*00c4*/ 	.byte	0x00, 0xf4, 0x21, 0x00


	//----- nvinfo : EIATTR_SPARSE_MMA_MASK
	.align		4
.L_35:
        /*00c8*/ 	.byte	0x03, 0x50
        /*00ca*/ 	.short	0x0000


	//----- nvinfo : EIATTR_MAXREG_COUNT
	.align		4
        /*00cc*/ 	.byte	0x03, 0x1b
        /*00ce*/ 	.short	0x00ff


	//----- nvinfo : EIATTR_EXIT_INSTR_OFFSETS
	.align		4
        /*00d0*/ 	.byte	0x04, 0x1c
        /*00d2*/ 	.short	(.L_37 - .L_36)


	//   ....[0]....
.L_36:
        /*00d4*/ 	.word	0x00000430


	//----- nvinfo : EIATTR_REQNTID
	.align		4
.L_37:
        /*00d8*/ 	.byte	0x04, 0x10
        /*00da*/ 	.short	(.L_39 - .L_38)
.L_38:
        /*00dc*/ 	.word	0x00000080
        /*00e0*/ 	.word	0x00000001
        /*00e4*/ 	.word	0x00000001


	//----- nvinfo : EIATTR_CBANK_PARAM_SIZE
	.align		4
.L_39:
        /*00e8*/ 	.byte	0x03, 0x19
        /*00ea*/ 	.short	0x005c


	//----- nvinfo : EIATTR_PARAM_CBANK
	.align		4
        /*00ec*/ 	.byte	0x04, 0x0a
        /*00ee*/ 	.short	(.L_41 - .L_40)
	.align		4
.L_40:
        /*00f0*/ 	.word	index@(.nv.constant0.triton_poi_fused__native_batch_norm_legit_no_training_add_convolution_native_batch_norm_backward_relu_9)
        /*00f4*/ 	.short	0x0210
        /*00f6*/ 	.short	0x005c


	//----- nvinfo : EIATTR_SW_WAR
	.align		4
.L_41:
        /*00f8*/ 	.byte	0x04, 0x36
        /*00fa*/ 	.short	(.L_43 - .L_42)
.L_42:
        /*00fc*/ 	.word	0x00000008
.L_43:


//--------------------- .nv.callgraph             --------------------------
	.section	.nv.callgraph,"",@"SHT_CUDA_CALLGRAPH"
	.align	4
	.sectionentsize	8
	.align		4
        /*0000*/ 	.word	0x00000000
	.align		4
        /*0004*/ 	.word	0xffffffff
	.align		4
        /*0008*/ 	.word	0x00000000
	.align		4
        /*000c*/ 	.word	0xfffffffe
	.align		4
        /*0010*/ 	.word	0x00000000
	.align		4
        /*0014*/ 	.word	0xfffffffd
	.align		4
        /*0018*/ 	.word	0x00000000
	.align		4
        /*001c*/ 	.word	0xfffffffc


//--------------------- .nv.constant4             --------------------------
	.section	.nv.constant4,"a",@progbits
	.align	8
	.align		8
.nv.constant4:
        /*0000*/ 	.dword	_$_str
	.align		8
        /*0008*/ 	.dword	_$_str_$_2


//--------------------- .text.triton_poi_fused__native_batch_norm_legit_no_training_add_convolution_native_batch_norm_backward_relu_9 --------------------------
	.section	.text.triton_poi_fused__native_batch_norm_legit_no_training_add_convolution_native_batch_norm_backward_relu_9,"ax",@progbits
	.align	128
        .global         triton_poi_fused__native_batch_norm_legit_no_training_add_convolution_native_batch_norm_backward_relu_9
        .type           triton_poi_fused__native_batch_norm_legit_no_training_add_convolution_native_batch_norm_backward_relu_9,@function
        .size           triton_poi_fused__native_batch_norm_legit_no_training_add_convolution_native_batch_norm_backward_relu_9,(.L_x_1 - triton_poi_fused__native_batch_norm_legit_no_training_add_convolution_native_batch_norm_backward_relu_9)
        .other          triton_poi_fused__native_batch_norm_legit_no_training_add_convolution_native_batch_norm_backward_relu_9,@"STO_CUDA_ENTRY STV_DEFAULT"
triton_poi_fused__native_batch_norm_legit_no_training_add_convolution_native_batch_norm_backward_relu_9:
.text.triton_poi_fused__native_batch_norm_legit_no_training_add_convolution_native_batch_norm_backward_relu_9:
[----:B------:R-:W-:Y:S01]  /*0000*/  LDC R1, c[0x0][0x28] ;  /* 0x00000a00ff017b82 */ /* 0x000fe20000000800 */
[----:B------:R-:W1:Y:S07]  /*0010*/  S2R R0, SR_TID.X ;  /* 0x0000000000007919 */ /* 0x000e6e0000002100 */
[----:B------:R-:W2:Y:S01]  /*0020*/  LDC.64 R12, c[0x0][0x240] ;  /* 0x00009000ff0c7b82 */ /* 0x000ea20000000a00 */
[----:B------:R-:W-:Y:S01]  /*0030*/  ULDC.64 UR4, c[0x0][0x208] ;  /* 0x0000820000047ab9 */ /* 0x000fe20000000a00 */
[----:B------:R-:W3:Y:S06]  /*0040*/  S2R R3, SR_CTAID.X ;  /* 0x0000000000037919 */ /* 0x000eec0000002500 */
[----:B------:R-:W4:Y:S08]  /*0050*/  LDC.64 R20, c[0x0][0x220] ;  /* 0x00008800ff147b82 */ /* 0x000f300000000a00 */
[----:B------:R-:W5:Y:S08]  /*0060*/  LDC.64 R22, c[0x0][0x228] ;  /* 0x00008a00ff167b82 */ /* 0x000f700000000a00 */
[----:B------:R-:W5:Y:S01]  /*0070*/  LDC.64 R16, c[0x0][0x230] ;  /* 0x00008c00ff107b82 */ /* 0x000f620000000a00 */
[----:B-1----:R-:W-:-:S07]  /*0080*/  LOP3.LUT R0, R0, 0x7f, RZ, 0xc0, !PT ;  /* 0x0000007f00007812 */ /* 0x002fce00078ec0ff */
[----:B------:R-:W1:Y:S01]  /*0090*/  LDC.64 R14, c[0x0][0x218] ;  /* 0x00008600ff0e7b82 */ /* 0x000e620000000a00 */
[----:B---3--:R-:W-:Y:S02]  /*00a0*/  SHF.R.S32.HI R2, RZ, 0x18, R3 ;  /* 0x00000018ff027819 */ /* 0x008fe40000011403 */
[----:B------:R-:W-:Y:S02]  /*00b0*/  LEA R0, R3, R0, 0x7 ;  /* 0x0000000003007211 */ /* 0x000fe400078e38ff */
[----:B------:R-:W-:-:S03]  /*00c0*/  SGXT R3, R2, 0x1 ;  /* 0x000000010203781a */ /* 0x000fc60000000200 */
[----:B------:R-:W3:Y:S01]  /*00d0*/  LDC.64 R8, c[0x0][0x210] ;  /* 0x00008400ff087b82 */ /* 0x000ee20000000a00 */
[----:B------:R-:W-:-:S04]  /*00e0*/  LEA.HI R3, R3, R0, RZ, 0xa ;  /* 0x0000000003037211 */ /* 0x000fc800078f50ff */
[----:B------:R-:W-:-:S03]  /*00f0*/  SHF.R.S32.HI R3, RZ, 0xa, R3 ;  /* 0x0000000aff037819 */ /* 0x000fc60000011403 */
[----:B------:R-:W3:Y:S01]  /*0100*/  LDC.64 R6, c[0x0][0x238] ;  /* 0x00008e00ff067b82 */ /* 0x000ee20000000a00 */
[----:B------:R-:W-:-:S04]  /*0110*/  LEA.HI R2, R3, R3, RZ, 0x2 ;  /* 0x0000000303027211 */ /* 0x000fc800078f10ff */
[----:B------:R-:W-:-:S03]  /*0120*/  LOP3.LUT R2, R2, 0xfffffffc, RZ, 0xc0, !PT ;  /* 0xfffffffc02027812 */ /* 0x000fc600078ec0ff */
[----:B------:R-:W3:Y:S01]  /*0130*/  LDC.64 R4, c[0x0][0x250] ;  /* 0x00009400ff047b82 */ /* 0x000ee20000000a00 */
[----:B------:R-:W-:-:S05]  /*0140*/  IADD3 R11, R3, -R2, RZ ;  /* 0x80000002030b7210 */ /* 0x000fca0007ffe0ff */
[----:B--2---:R-:W-:Y:S02]  /*0150*/  IMAD.WIDE R12, R11, 0x4, R12 ;  /* 0x000000040b0c7825 */ /* 0x004fe400078e020c */
[----:B------:R-:W2:Y:S03]  /*0160*/  LDC.64 R2, c[0x0][0x248] ;  /* 0x00009200ff027b82 */ /* 0x000ea60000000a00 */
[----:B------:R-:W2:Y:S01]  /*0170*/  LDG.E.EL R10, desc[UR4][R12.64] ;  /* 0x000000040c0a7981 */ /* 0x000ea2000c2e1900 */
[----:B----4-:R-:W-:-:S04]  /*0180*/  IMAD.WIDE R20, R0, 0x4, R20 ;  /* 0x0000000400147825 */ /* 0x010fc800078e0214 */
[----:B-----5:R-:W-:Y:S01]  /*0190*/  IMAD.WIDE R22, R11, 0x4, R22 ;  /* 0x000000040b167825 */ /* 0x020fe200078e0216 */
[----:B------:R-:W4:Y:S04]  /*01a0*/  LDG.E R12, desc[UR4][R20.64] ;  /* 0x00000004140c7981 */ /* 0x000f28000c1e1900 */
[----:B------:R-:W4:Y:S01]  /*01b0*/  LDG.E.EL R13, desc[UR4][R22.64] ;  /* 0x00000004160d7981 */ /* 0x000f22000c2e1900 */
[----:B0-----:R-:W-:-:S04]  /*01c0*/  IMAD.WIDE R24, R0, 0x4, R16 ;  /* 0x0000000400187825 */ /* 0x001fc800078e0210 */
[C---:B-1----:R-:W-:Y:S02]  /*01d0*/  IMAD.WIDE R18, R11.reuse, 0x4, R14 ;  /* 0x000000040b127825 */ /* 0x042fe400078e020e */
[----:B------:R-:W5:Y:S02]  /*01e0*/  LDG.E R14, desc[UR4][R24.64] ;  /* 0x00000004180e7981 */ /* 0x000f64000c1e1900 */
[----:B---3--:R-:W-:Y:S02]  /*01f0*/  IMAD.WIDE R8, R0, 0x4, R8 ;  /* 0x0000000400087825 */ /* 0x008fe400078e0208 */
[----:B------:R-:W3:Y:S04]  /*0200*/  LDG.E.EL R15, desc[UR4][R18.64] ;  /* 0x00000004120f7981 */ /* 0x000ee8000c2e1900 */
[----:B------:R-:W3:Y:S01]  /*0210*/  LDG.E R16, desc[UR4][R8.64] ;  /* 0x0000000408107981 */ /* 0x000ee2000c1e1900 */
[----:B------:R-:W-:-:S05]  /*0220*/  IMAD.WIDE R26, R11, 0x4, R6 ;  /* 0x000000040b1a7825 */ /* 0x000fca00078e0206 */
[----:B------:R-:W3:Y:S01]  /*0230*/  LDG.E.EL R6, desc[UR4][R26.64] ;  /* 0x000000041a067981 */ /* 0x000ee2000c2e1900 */
[----:B--2---:R-:W-:-:S04]  /*0240*/  IMAD.WIDE R2, R11, 0x4, R2 ;  /* 0x000000040b027825 */ /* 0x004fc800078e0202 */
[----:B------:R-:W-:Y:S01]  /*0250*/  IMAD.WIDE R4, R11, 0x4, R4 ;  /* 0x000000040b047825 */ /* 0x000fe200078e0204 */
[----:B------:R0:W2:Y:S04]  /*0260*/  LDG.E.EL R7, desc[UR4][R2.64] ;  /* 0x0000000402077981 */ /* 0x0000a8000c2e1900 */
[----:B------:R1:W2:Y:S01]  /*0270*/  LDG.E.EL R20, desc[UR4][R4.64] ;  /* 0x0000000404147981 */ /* 0x0002a2000c2e1900 */
[----:B0-----:R-:W0:Y:S08]  /*0280*/  LDC.64 R2, c[0x0][0x260] ;  /* 0x00009800ff027b82 */ /* 0x001e300000000a00 */
[----:B-1----:R-:W1:Y:S01]  /*0290*/  LDC.64 R4, c[0x0][0x258] ;  /* 0x00009600ff047b82 */ /* 0x002e620000000a00 */
[----:B0-----:R-:W-:-:S04]  /*02a0*/  IMAD.WIDE R2, R0, 0x4, R2 ;  /* 0x0000000400027825 */ /* 0x001fc800078e0202 */
[----:B-1----:R-:W-:-:S04]  /*02b0*/  IMAD.WIDE R4, R0, 0x4, R4 ;  /* 0x0000000400047825 */ /* 0x002fc800078e0204 */
[----:B------:R-:W-:-:S04]  /*02c0*/  FADD R10, R10, 9.9999997473787516356e-06 ;  /* 0x3727c5ac0a0a7421 */ /* 0x000fc80000000000 */
[----:B------:R-:W0:Y:S02]  /*02d0*/  MUFU.SQRT R11, R10 ;  /* 0x0000000a000b7308 */ /* 0x000e240000002000 */
[C---:B0-----:R-:W-:Y:S02]  /*02e0*/  FSETP.GT.AND P0, PT, R11.reuse, 8.50705917302346158658e+37, PT ;  /* 0x7e8000000b00780b */ /* 0x041fe40003f04000 */
[----:B------:R-:W-:Y:S01]  /*02f0*/  FSETP.GEU.AND P1, PT, R11, 1.175494350822287508e-38, PT ;  /* 0x008000000b00780b */ /* 0x000fe20003f2e000 */
[----:B----4-:R-:W-:Y:S01]  /*0300*/  FADD R13, R12, R13 ;  /* 0x0000000d0c0d7221 */ /* 0x010fe20000000000 */
[----:B------:R-:W-:-:S09]  /*0310*/  HFMA2.MMA R12, -RZ, RZ, 1.625, 0 ;  /* 0x3e800000ff0c7435 */ /* 0x000fd200000001ff */
[----:B------:R-:W-:-:S04]  /*0320*/  @P0 FMUL R11, R11, 0.25 ;  /* 0x3e8000000b0b0820 */ /* 0x000fc80000400000 */
[----:B------:R-:W-:-:S06]  /*0330*/  @!P1 FMUL R11, R11, 16777216 ;  /* 0x4b8000000b0b9820 */ /* 0x000fcc0000400000 */
[----:B------:R-:W0:Y:S01]  /*0340*/  MUFU.RCP R11, R11 ;  /* 0x0000000b000b7308 */ /* 0x000e220000001000 */
[----:B------:R-:W-:Y:S01]  /*0350*/  FSEL R12, R12, 1, P0 ;  /* 0x3f8000000c0c7808 */ /* 0x000fe20000000000 */
[----:B-----5:R-:W-:Y:S01]  /*0360*/  FADD R14, R14, R13 ;  /* 0x0000000d0e0e7221 */ /* 0x020fe20000000000 */
[----:B---3--:R-:W-:-:S03]  /*0370*/  FADD R15, R16, R15 ;  /* 0x0000000f100f7221 */ /* 0x008fc60000000000 */
[----:B------:R-:W-:Y:S01]  /*0380*/  @!P1 FMUL R12, R12, 16777216 ;  /* 0x4b8000000c0c9820 */ /* 0x000fe20000400000 */
[----:B------:R-:W-:-:S03]  /*0390*/  FADD R15, R15, R14 ;  /* 0x0000000e0f0f7221 */ /* 0x000fc60000000000 */
[----:B0-----:R-:W-:Y:S01]  /*03a0*/  FMUL R12, R11, R12 ;  /* 0x0000000c0b0c7220 */ /* 0x001fe20000400000 */
[----:B------:R-:W-:-:S04]  /*03b0*/  FADD R11, -R6, R15 ;  /* 0x0000000f060b7221 */ /* 0x000fc80000000100 */
[----:B------:R-:W-:-:S04]  /*03c0*/  FMUL R12, R11, R12 ;  /* 0x0000000c0b0c7220 */ /* 0x000fc80000400000 */
[----:B--2---:R-:W-:-:S05]  /*03d0*/  FFMA R7, R7, R12, R20 ;  /* 0x0000000c07077223 */ /* 0x004fca0000000014 */
[----:B------:R-:W-:-:S04]  /*03e0*/  FSETP.GEU.AND P0, PT, R7, RZ, PT ;  /* 0x000000ff0700720b */ /* 0x000fc80003f0e000 */
[----:B------:R-:W-:Y:S01]  /*03f0*/  FSEL R7, R7, RZ, P0 ;  /* 0x000000ff07077208 */ /* 0x000fe20000000000 */
[----:B------:R-:W-:Y:S04]  /*0400*/  STG.E desc[UR4][R8.64], R15 ;  /* 0x0000000f08007986 */ /* 0x000fe8000c101904 */
[----:B------:R-:W-:Y:S04]  /*0410*/  STG.E desc[UR4][R4.64], R7 ;  /* 0x0000000704007986 */ /* 0x000fe8000c101904 */
[----:B------:R-:W-:Y:S01]  /*0420*/  STG.E desc[UR4][R2.64], R11 ;  /* 0x0000000b02007986 */ /* 0x000fe2000c101904 */
[----:B------:R-:W-:Y:S05]  /*0430*/  EXIT ;  /* 0x000000000000794d */ /* 0x000fea0003800000 */
.L_x_0:
[----:B------:R-:W-:-:S00]  /*0440*/  BRA `(.L_x_0) ;  /* 0xfffffffc00fc7947 */ /* 0x000fc0000383ffff */
[----:B------:R-:W-:-:S00]  /*0450*/  NOP ;  /* 0x0000000000007918 */ /* 0x000fc00000000000 */
        /* <DEDUP_REMOVED lines=10> */
.L_x_1:


//--------------------- .nv.global.init           --------------------------
	.section	.nv.global.init,"aw",@progbits
.nv.global.init:
	.type		_$_str,@object
	.size		_$_str,(_$_str_$_2 - _$_str)
_$_str:
        /*0000*/ 	.byte	0x5f, 0x5f, 0x43, 0x55, 0x44, 0x41, 0x5f, 0x46, 0x54, 0x5a, 0x00
	.type		_$_str_$_2,@object
	.size		_$_str_$_2,(.L_1 - _$_str_$_2)
_$_str_$_2:
        /*000b*/ 	.byte	0x5f, 0x5f, 0x43, 0x55, 0x44, 0x41, 0x5f, 0x50, 0x52, 0x45, 0x43, 0x5f, 0x53, 0x51, 0x52, 0x54
        /*001b*/ 	.byte	0x00
.L_1:


//--------------------- .nv.constant0.triton_poi_fused__native_batch_norm_legit_no_training_add_convolution_native_batch_norm_backward_relu_9 --------------------------
	.section	.nv.constant0.triton_poi_fused__native_batch_norm_legit_no_training_add_convolution_native_batch_norm_backward_relu_9,"a",@progbits
	.sectionflags	@""
	.align	4
.nv.constant0.triton_poi_fused__native_batch_norm_legit_no_training_add_convolution_native_batch_norm_backward_relu_9:
	.zero		620
